	.headerflags	@"EF_CUDA_TEXMODE_UNIFIED EF_CUDA_64BIT_ADDRESS EF_CUDA_ACCELERATORS EF_CUDA_SM90 EF_CUDA_VIRTUAL_SM(EF_CUDA_SM90)"
	.elftype	@"ET_EXEC"


//--------------------- .nv.info                  --------------------------
	.section	.nv.info,"",@"SHT_CUDA_INFO"
	.align	4


	//----- nvinfo : EIATTR_REGCOUNT
	.align		4
        /*0000*/ 	.byte	0x04, 0x2f
        /*0002*/ 	.short	(.L_1 - .L_0)
	.align		4
.L_0:
        /*0004*/ 	.word	index@(triton_poi_fused__to_copy_add_arange_clamp_mul_sub_22)
        /*0008*/ 	.word	0x0000000c


	//----- nvinfo : EIATTR_MIN_STACK_SIZE
	.align		4
.L_1:
        /*000c*/ 	.byte	0x04, 0x12
        /*000e*/ 	.short	(.L_3 - .L_2)
	.align		4
.L_2:
        /*0010*/ 	.word	index@(triton_poi_fused__to_copy_add_arange_clamp_mul_sub_22)
        /*0014*/ 	.word	0x00000000


	//----- nvinfo : EIATTR_FRAME_SIZE
	.align		4
.L_3:
        /*0018*/ 	.byte	0x04, 0x11
        /*001a*/ 	.short	(.L_5 - .L_4)
	.align		4
.L_4:
        /*001c*/ 	.word	index@(triton_poi_fused__to_copy_add_arange_clamp_mul_sub_22)
        /*0020*/ 	.word	0x00000000


	//----- nvinfo : EIATTR_MIN_STACK_SIZE
	.align		4
.L_5:
        /*0024*/ 	.byte	0x04, 0x12
        /*0026*/ 	.short	(.L_7 - .L_6)
	.align		4
.L_6:
        /*0028*/ 	.word	index@(triton_poi_fused__to_copy_add_arange_clamp_mul_sub_22)
        /*002c*/ 	.word	0x00000000
.L_7:


//--------------------- .nv.info.triton_poi_fused__to_copy_add_arange_clamp_mul_sub_22 --------------------------
	.section	.nv.info.triton_poi_fused__to_copy_add_arange_clamp_mul_sub_22,"",@"SHT_CUDA_INFO"
	.sectionflags	@""
	.align	4


	//----- nvinfo : EIATTR_CUDA_API_VERSION
	.align		4
        /*0000*/ 	.byte	0x04, 0x37
        /*0002*/ 	.short	(.L_9 - .L_8)
.L_8:
        /*0004*/ 	.word	0x0000007c


	//----- nvinfo : EIATTR_KPARAM_INFO
	.align		4
.L_9:
        /*0008*/ 	.byte	0x04, 0x17
        /*000a*/ 	.short	(.L_11 - .L_10)
.L_10:
        /*000c*/ 	.word	0x00000000
        /*0010*/ 	.short	0x0001
        /*0012*/ 	.short	0x0008
        /*0014*/ 	.byte	0x00, 0xf0, 0x11, 0x00


	//----- nvinfo : EIATTR_KPARAM_INFO
	.align		4
.L_11:
        /*0018*/ 	.byte	0x04, 0x17
        /*001a*/ 	.short	(.L_13 - .L_12)
.L_12:
        /*001c*/ 	.word	0x00000000
        /*0020*/ 	.short	0x0000
        /*0022*/ 	.short	0x0000
        /*0024*/ 	.byte	0x00, 0xf4, 0x21, 0x00


	//----- nvinfo : EIATTR_SPARSE_MMA_MASK
	.align		4
.L_13:
        /*0028*/ 	.byte	0x03, 0x50
        /*002a*/ 	.short	0x0000


	//----- nvinfo : EIATTR_MAXREG_COUNT
	.align		4
        /*002c*/ 	.byte	0x03, 0x1b
        /*002e*/ 	.short	0x00ff


	//----- nvinfo : EIATTR_EXIT_INSTR_OFFSETS
	.align		4
        /*0030*/ 	.byte	0x04, 0x1c
        /*0032*/ 	.short	(.L_15 - .L_14)


	//   ....[0]....
.L_14:
        /*0034*/ 	.word	0x00000190


	//   ....[1]....
        /*0038*/ 	.word	0x000001c0


	//----- nvinfo : EIATTR_REQNTID
	.align		4
.L_15:
        /*003c*/ 	.byte	0x04, 0x10
        /*003e*/ 	.short	(.L_17 - .L_16)
.L_16:
        /*0040*/ 	.word	0x00000020
        /*0044*/ 	.word	0x00000001
        /*0048*/ 	.word	0x00000001


	//----- nvinfo : EIATTR_CBANK_PARAM_SIZE
	.align		4
.L_17:
        /*004c*/ 	.byte	0x03, 0x19
        /*004e*/ 	.short	0x000c


	//----- nvinfo : EIATTR_PARAM_CBANK
	.align		4
        /*0050*/ 	.byte	0x04, 0x0a
        /*0052*/ 	.short	(.L_19 - .L_18)
	.align		4
.L_18:
        /*0054*/ 	.word	index@(.nv.constant0.triton_poi_fused__to_copy_add_arange_clamp_mul_sub_22)
        /*0058*/ 	.short	0x0210
        /*005a*/ 	.short	0x000c


	//----- nvinfo : EIATTR_SW_WAR
	.align		4
.L_19:
        /*005c*/ 	.byte	0x04, 0x36
        /*005e*/ 	.short	(.L_21 - .L_20)
.L_20:
        /*0060*/ 	.word	0x00000008
.L_21:


//--------------------- .nv.callgraph             --------------------------
	.section	.nv.callgraph,"",@"SHT_CUDA_CALLGRAPH"
	.align	4
	.sectionentsize	8
	.align		4
        /*0000*/ 	.word	0x00000000
	.align		4
        /*0004*/ 	.word	0xffffffff
	.align		4
        /*0008*/ 	.word	0x00000000
	.align		4
        /*000c*/ 	.word	0xfffffffe
	.align		4
        /*0010*/ 	.word	0x00000000
	.align		4
        /*0014*/ 	.word	0xfffffffd
	.align		4
        /*0018*/ 	.word	0x00000000
	.align		4
        /*001c*/ 	.word	0xfffffffc


//--------------------- .text.triton_poi_fused__to_copy_add_arange_clamp_mul_sub_22 --------------------------
	.section	.text.triton_poi_fused__to_copy_add_arange_clamp_mul_sub_22,"ax",@progbits
	.align	128
        .global         triton_poi_fused__to_copy_add_arange_clamp_mul_sub_22
        .type           triton_poi_fused__to_copy_add_arange_clamp_mul_sub_22,@function
        .size           triton_poi_fused__to_copy_add_arange_clamp_mul_sub_22,(.L_x_1 - triton_poi_fused__to_copy_add_arange_clamp_mul_sub_22)
        .other          triton_poi_fused__to_copy_add_arange_clamp_mul_sub_22,@"STO_CUDA_ENTRY STV_DEFAULT"
triton_poi_fused__to_copy_add_arange_clamp_mul_sub_22:
.text.triton_poi_fused__to_copy_add_arange_clamp_mul_sub_22:
[----:B------:R-:W0:Y:S02]  /*0000*/  LDC R1, c[0x0][0x28] ;  /* 0x00000a00ff017b82 */ /* 0x000e240000000800 */
[----:B------:R-:W1:Y:S01]  /*0010*/  S2R R0, SR_TID.X ;  /* 0x0000000000007919 */ /* 0x000e620000002100 */
[----:B------:R-:W-:Y:S01]  /*0020*/  HFMA2.MMA R3, -RZ, RZ, 1.625, 0 ;  /* 0x3e800000ff037435 */ /* 0x000fe200000001ff */
[----:B------:R-:W2:Y:S01]  /*0030*/  S2R R5, SR_CTAID.X ;  /* 0x0000000000057919 */ /* 0x000ea20000002500 */
[----:B-1----:R-:W-:-:S05]  /*0040*/  IMAD.SHL.U32 R0, R0, 0x2, RZ ;  /* 0x0000000200007824 */ /* 0x002fca00078e00ff */
[----:B------:R-:W-:-:S05]  /*0050*/  LOP3.LUT R0, R0, 0x3e, RZ, 0xc0, !PT ;  /* 0x0000003e00007812 */ /* 0x000fca00078ec0ff */
[----:B--2---:R-:W-:-:S05]  /*0060*/  IMAD R5, R5, 0x40, R0 ;  /* 0x0000004005057824 */ /* 0x004fca00078e0200 */
[----:B------:R-:W-:Y:S02]  /*0070*/  IADD3 R0, R5, 0x1, RZ ;  /* 0x0000000105007810 */ /* 0x000fe40007ffe0ff */
[----:B------:R-:W-:Y:S02]  /*0080*/  I2FP.F32.S32 R2, R5 ;  /* 0x0000000500027245 */ /* 0x000fe40000201400 */
[----:B------:R-:W-:Y:S02]  /*0090*/  I2FP.F32.S32 R0, R0 ;  /* 0x0000000000007245 */ /* 0x000fe40000201400 */
[----:B------:R-:W-:Y:S01]  /*00a0*/  ISETP.GE.AND P0, PT, R5, 0x40, PT ;  /* 0x000000400500780c */ /* 0x000fe20003f06270 */
[----:B------:R-:W-:Y:S02]  /*00b0*/  FADD R2, R2, 0.5 ;  /* 0x3f00000002027421 */ /* 0x000fe40000000000 */
[----:B------:R-:W-:Y:S02]  /*00c0*/  FADD R0, R0, 0.5 ;  /* 0x3f00000000007421 */ /* 0x000fe40000000000 */
[----:B------:R-:W-:-:S02]  /*00d0*/  FFMA R2, R2, R3, -0.5 ;  /* 0xbf00000002027423 */ /* 0x000fc40000000003 */
[----:B------:R-:W-:-:S03]  /*00e0*/  FFMA R0, R0, R3, -0.5 ;  /* 0xbf00000000007423 */ /* 0x000fc60000000003 */
[----:B------:R-:W-:Y:S02]  /*00f0*/  FMNMX R4, RZ, R2, !PT ;  /* 0x00000002ff047209 */ /* 0x000fe40007800000 */
[----:B------:R-:W1:Y:S01]  /*0100*/  LDC.64 R2, c[0x0][0x210] ;  /* 0x00008400ff027b82 */ /* 0x000e620000000a00 */
[----:B------:R-:W-:Y:S01]  /*0110*/  FMNMX R0, RZ, R0, !PT ;  /* 0x00000000ff007209 */ /* 0x000fe20007800000 */
[----:B------:R-:W2:Y:S08]  /*0120*/  F2I.TRUNC.NTZ R6, R4 ;  /* 0x0000000400067305 */ /* 0x000eb0000020f100 */
[----:B------:R-:W3:Y:S01]  /*0130*/  F2I.TRUNC.NTZ R7, R0 ;  /* 0x0000000000077305 */ /* 0x000ee2000020f100 */
[----:B--2---:R-:W-:-:S05]  /*0140*/  I2FP.F32.S32 R9, R6 ;  /* 0x0000000600097245 */ /* 0x004fca0000201400 */
[----:B------:R-:W-:Y:S01]  /*0150*/  FADD.SAT R6, R4, -R9 ;  /* 0x8000000904067221 */ /* 0x000fe20000002000 */
[----:B-1----:R-:W-:Y:S01]  /*0160*/  IMAD.WIDE R2, R5, 0x4, R2 ;  /* 0x0000000405027825 */ /* 0x002fe200078e0202 */
[----:B---3--:R-:W-:-:S05]  /*0170*/  I2FP.F32.S32 R7, R7 ;  /* 0x0000000700077245 */ /* 0x008fca0000201400 */
[----:B------:R-:W-:Y:S01]  /*0180*/  FADD.SAT R7, R0, -R7 ;  /* 0x8000000700077221 */ /* 0x000fe20000002000 */
[----:B------:R-:W-:Y:S06]  /*0190*/  @P0 EXIT ;  /* 0x000000000000094d */ /* 0x000fec0003800000 */
[----:B------:R-:W-:Y:S02]  /*01a0*/  ULDC.64 UR4, c[0x0][0x208] ;  /* 0x0000820000047ab9 */ /* 0x000fe40000000a00 */
[----:B------:R-:W-:Y:S01]  /*01b0*/  STG.E.64 desc[UR4][R2.64], R6 ;  /* 0x0000000602007986 */ /* 0x000fe2000c101b04 */
[----:B------:R-:W-:Y:S05]  /*01c0*/  EXIT ;  /* 0x000000000000794d */ /* 0x000fea0003800000 */
.L_x_0:
[----:B------:R-:W-:-:S00]  /*01d0*/  BRA `(.L_x_0) ;  /* 0xfffffffc00fc7947 */ /* 0x000fc0000383ffff */
[----:B------:R-:W-:-:S00]  /*01e0*/  NOP ;  /* 0x0000000000007918 */ /* 0x000fc00000000000 */
        /* <DEDUP_REMOVED lines=9> */
.L_x_1:


//--------------------- .nv.constant0.triton_poi_fused__to_copy_add_arange_clamp_mul_sub_22 --------------------------
	.section	.nv.constant0.triton_poi_fused__to_copy_add_arange_clamp_mul_sub_22,"a",@progbits
	.sectionflags	@""
	.align	4
.nv.constant0.triton_poi_fused__to_copy_add_arange_clamp_mul_sub_22:
	.zero		540
